//
// Generated by NVIDIA NVVM Compiler
//
// Compiler Build ID: CL-36424714
// Cuda compilation tools, release 13.0, V13.0.88
// Based on NVVM 20.0.0
//

.version 9.0
.target sm_100
.address_size 64

	// .globl	_Z11longRunningPi
.extern .func  (.param .b32 func_retval0) vprintf
(
	.param .b64 vprintf_param_0,
	.param .b64 vprintf_param_1
)
;
.global .align 1 .b8 $str[12] = {87, 97, 105, 116, 105, 110, 103, 46, 46, 46, 10};
.global .align 1 .b8 $str$1[14] = {82, 117, 110, 32, 118, 97, 108, 117, 101, 32, 37, 100, 10};

.visible .entry _Z11longRunningPi(
	.param .u64 .ptr .align 1 _Z11longRunningPi_param_0
)
{
	.local .align 8 .b8 	__local_depot0[8];
	.reg .b64 	%SP;
	.reg .b64 	%SPL;
	.reg .b32 	%r<6>;
	.reg .b64 	%rd<7>;

	mov.u64 	%SPL, __local_depot0;
	cvta.local.u64 	%SP, %SPL;
	mov.u64 	%rd1, $str;
	cvta.global.u64 	%rd2, %rd1;
	{ // callseq 0, 0
	.param .b64 param0;
	st.param.b64 	[param0], %rd2;
	.param .b64 param1;
	st.param.b64 	[param1], 0;
	.param .b32 retval0;
	call.uni (retval0), 
	vprintf, 
	(
	param0, 
	param1
	);
	ld.param.b32 	%r1, [retval0];
	} // callseq 0
	add.u64 	%rd3, %SP, 0;
	add.u64 	%rd4, %SPL, 0;
	mov.b32 	%r3, 1;
	st.local.u32 	[%rd4], %r3;
	mov.u64 	%rd5, $str$1;
	cvta.global.u64 	%rd6, %rd5;
	{ // callseq 1, 0
	.param .b64 param0;
	st.param.b64 	[param0], %rd6;
	.param .b64 param1;
	st.param.b64 	[param1], %rd3;
	.param .b32 retval0;
	call.uni (retval0), 
	vprintf, 
	(
	param0, 
	param1
	);
	ld.param.b32 	%r4, [retval0];
	} // callseq 1
	ret;

}


// ===== COMPILED SASS (sm_100) =====

	.target	sm_100

	.elftype	@"ET_EXEC"


//--------------------- .note.nv.tkinfo           --------------------------
	.section	.note.nv.tkinfo,"",@"SHT_NOTE"
	.sectionflags	@"SHF_NOTE_NV_TKINFO"
	.tkinfo
        /*0018*/ 	.word	0x00000002
        /*0030*/ 	.string	""
        /*0030*/ 	.string	"ptxas"
        /*0030*/ 	.string	"Cuda compilation tools, release 13.0, V13.0.88"
        /*0030*/ 	.string	"Build cuda_13.0.r13.0/compiler.36424714_0"
        /*0030*/ 	.string	"-arch sm_100 -m 64 "



//--------------------- .note.nv.cuinfo           --------------------------
	.section	.note.nv.cuinfo,"",@"SHT_NOTE"
	.sectionflags	@"SHF_NOTE_NV_CUINFO"
        /*0018*/ 	.short	0x0002
        /*001a*/ 	.short	0x0064
        /*001c*/ 	.short	0x0082
	.zero		2


//--------------------- .nv.info                  --------------------------
	.section	.nv.info,"",@"SHT_CUDA_INFO"
	.align	4


	//----- nvinfo : EIATTR_REGCOUNT
	.align		4
        /*0000*/ 	.byte	0x04, 0x2f
        /*0002*/ 	.short	(.L_3 - .L_2)
	.align		4
.L_2:
        /*0004*/ 	.word	index@(_Z11longRunningPi)
        /*0008*/ 	.word	0x00000018


	//----- nvinfo : EIATTR_FRAME_SIZE
	.align		4
.L_3:
        /*000c*/ 	.byte	0x04, 0x11
        /*000e*/ 	.short	(.L_5 - .L_4)
	.align		4
.L_4:
        /*0010*/ 	.word	index@(_Z11longRunningPi)
        /*0014*/ 	.word	0x00000008


	//----- nvinfo : EIATTR_MIN_STACK_SIZE
	.align		4
.L_5:
        /*0018*/ 	.byte	0x04, 0x12
        /*001a*/ 	.short	(.L_7 - .L_6)
	.align		4
.L_6:
        /*001c*/ 	.word	index@(_Z11longRunningPi)
        /*0020*/ 	.word	0x00000008
.L_7:


//--------------------- .nv.compat                --------------------------
	.section	.nv.compat,"",@"SHT_CUDA_COMPAT_INFO"
	.align	4
        /*0000*/ 	.byte	0x02, 0x09, 0x00, 0x00, 0x02, 0x02, 0x01, 0x00, 0x02, 0x05, 0x05, 0x00, 0x03, 0x07, 0x01, 0x01
        /*0010*/ 	.byte	0x02, 0x03, 0x00, 0x00, 0x02, 0x06, 0x01, 0x00, 0x04, 0x0b, 0x08, 0x00, 0x09, 0x00, 0x00, 0x00
        /*0020*/ 	.byte	0x00, 0x00, 0x00, 0x00


//--------------------- .nv.info._Z11longRunningPi --------------------------
	.section	.nv.info._Z11longRunningPi,"",@"SHT_CUDA_INFO"
	.sectionflags	@""
	.align	4


	//----- nvinfo : EIATTR_CUDA_API_VERSION
	.align		4
        /*0000*/ 	.byte	0x04, 0x37
        /*0002*/ 	.short	(.L_9 - .L_8)
.L_8:
        /*0004*/ 	.word	0x00000082


	//----- nvinfo : EIATTR_KPARAM_INFO
	.align		4
.L_9:
        /*0008*/ 	.byte	0x04, 0x17
        /*000a*/ 	.short	(.L_11 - .L_10)
.L_10:
        /*000c*/ 	.word	0x00000000
        /*0010*/ 	.short	0x0000
        /*0012*/ 	.short	0x0000
        /*0014*/ 	.byte	0x00, 0xf5, 0x21, 0x00


	//----- nvinfo : EIATTR_SPARSE_MMA_MASK
	.align		4
.L_11:
        /*0018*/ 	.byte	0x03, 0x50
        /*001a*/ 	.short	0x0000


	//----- nvinfo : EIATTR_MAXREG_COUNT
	.align		4
        /*001c*/ 	.byte	0x03, 0x1b
        /*001e*/ 	.short	0x00ff


	//----- nvinfo : EIATTR_EXTERNS
	.align		4
        /*0020*/ 	.byte	0x04, 0x0f
        /*0022*/ 	.short	(.L_13 - .L_12)


	//   ....[0]....
	.align		4
.L_12:
        /*0024*/ 	.word	index@(vprintf)


	//----- nvinfo : EIATTR_MERCURY_ISA_VERSION
	.align		4
.L_13:
        /*0028*/ 	.byte	0x03, 0x5f
        /*002a*/ 	.short	0x0101


	//----- nvinfo : EIATTR_VRC_CTA_INIT_COUNT
	.align		4
        /*002c*/ 	.byte	0x02, 0x4a
	.zero		1
	.zero		1


	//----- nvinfo : EIATTR_SYSCALL_OFFSETS
	.align		4
        /*0030*/ 	.byte	0x04, 0x46
        /*0032*/ 	.short	(.L_15 - .L_14)


	//   ....[0]....
.L_14:
        /*0034*/ 	.word	0x000000d0


	//   ....[1]....
        /*0038*/ 	.word	0x00000170


	//----- nvinfo : EIATTR_EXIT_INSTR_OFFSETS
	.align		4
.L_15:
        /*003c*/ 	.byte	0x04, 0x1c
        /*003e*/ 	.short	(.L_17 - .L_16)


	//   ....[0]....
.L_16:
        /*0040*/ 	.word	0x00000180


	//----- nvinfo : EIATTR_CBANK_PARAM_SIZE
	.align		4
.L_17:
        /*0044*/ 	.byte	0x03, 0x19
        /*0046*/ 	.short	0x0008


	//----- nvinfo : EIATTR_PARAM_CBANK
	.align		4
        /*0048*/ 	.byte	0x04, 0x0a
        /*004a*/ 	.short	(.L_19 - .L_18)
	.align		4
.L_18:
        /*004c*/ 	.word	index@(.nv.constant0._Z11longRunningPi)
        /*0050*/ 	.short	0x0380
        /*0052*/ 	.short	0x0008


	//----- nvinfo : EIATTR_SW_WAR
	.align		4
.L_19:
        /*0054*/ 	.byte	0x04, 0x36
        /*0056*/ 	.short	(.L_21 - .L_20)
.L_20:
        /*0058*/ 	.word	0x00000008
.L_21:


//--------------------- .nv.callgraph             --------------------------
	.section	.nv.callgraph,"",@"SHT_CUDA_CALLGRAPH"
	.align	4
	.sectionentsize	8
	.align		4
        /*0000*/ 	.word	0x00000000
	.align		4
        /*0004*/ 	.word	0xffffffff
	.align		4
        /*0008*/ 	.word	index@(_Z11longRunningPi)
	.align		4
        /*000c*/ 	.word	index@(vprintf)
	.align		4
        /*0010*/ 	.word	0x00000000
	.align		4
        /*0014*/ 	.word	0xfffffffe
	.align		4
        /*0018*/ 	.word	0x00000000
	.align		4
        /*001c*/ 	.word	0xfffffffd
	.align		4
        /*0020*/ 	.word	0x00000000
	.align		4
        /*0024*/ 	.word	0xfffffffc


//--------------------- .nv.constant4             --------------------------
	.section	.nv.constant4,"a",@progbits
	.align	8
	.align		8
.nv.constant4:
        /*0000*/ 	.dword	vprintf
	.align		8
        /*0008*/ 	.dword	$str
	.align		8
        /*0010*/ 	.dword	$str$1


//--------------------- .text._Z11longRunningPi   --------------------------
	.section	.text._Z11longRunningPi,"ax",@progbits
	.align	128
        .global         _Z11longRunningPi
        .type           _Z11longRunningPi,@function
        .size           _Z11longRunningPi,(.L_x_3 - _Z11longRunningPi)
        .other          _Z11longRunningPi,@"STO_CUDA_ENTRY STV_DEFAULT"
_Z11longRunningPi:
.text._Z11longRunningPi:
[----:B------:R-:W0:Y:S01]  /*0000*/  LDC R1, c[0x0][0x37c] ;  /* 0x0000df00ff017b82 */ /* 0x000e220000000800 */
[----:B------:R-:W-:Y:S01]  /*0010*/  MOV R2, 0x0 ;  /* 0x0000000000027802 */ /* 0x000fe20000000f00 */
[----:B------:R-:W1:Y:S01]  /*0020*/  LDCU UR4, c[0x0][0x2f8] ;  /* 0x00005f00ff0477ac */ /* 0x000e620008000800 */
[----:B0-----:R-:W-:Y:S01]  /*0030*/  VIADD R1, R1, 0xfffffff8 ;  /* 0xfffffff801017836 */ /* 0x001fe20000000000 */
[----:B------:R-:W-:-:S04]  /*0040*/  CS2R R6, SRZ ;  /* 0x0000000000067805 */ /* 0x000fc8000001ff00 */
[----:B------:R0:W2:Y:S01]  /*0050*/  LDC.64 R8, c[0x4][R2] ;  /* 0x0100000002087b82 */ /* 0x0000a20000000a00 */
[----:B------:R-:W3:Y:S01]  /*0060*/  LDCU.64 UR6, c[0x4][0x8] ;  /* 0x01000100ff0677ac */ /* 0x000ee20008000a00 */
[----:B------:R-:W4:Y:S01]  /*0070*/  LDCU UR5, c[0x0][0x2fc] ;  /* 0x00005f80ff0577ac */ /* 0x000f220008000800 */
[----:B-1----:R-:W-:Y:S01]  /*0080*/  IADD3 R16, P0, PT, R1, UR4, RZ ;  /* 0x0000000401107c10 */ /* 0x002fe2000ff1e0ff */
[----:B---3--:R-:W-:Y:S02]  /*0090*/  IMAD.U32 R4, RZ, RZ, UR6 ;  /* 0x00000006ff047e24 */ /* 0x008fe4000f8e00ff */
[----:B------:R-:W-:Y:S01]  /*00a0*/  IMAD.U32 R5, RZ, RZ, UR7 ;  /* 0x00000007ff057e24 */ /* 0x000fe2000f8e00ff */
[----:B0---4-:R-:W-:-:S09]  /*00b0*/  IADD3.X R17, PT, PT, RZ, UR5, RZ, P0, !PT ;  /* 0x00000005ff117c10 */ /* 0x011fd200087fe4ff */
[----:B------:R-:W-:-:S07]  /*00c0*/  LEPC R20, `(.L_x_0) ;  /* 0x000000001014794e */ /* 0x000fce0000000000 */
[----:B--2---:R-:W-:Y:S05]  /*00d0*/  CALL.ABS.NOINC R8 ;  /* 0x0000000008007343 */ /* 0x004fea0003c00000 */
.L_x_0:
[----:B------:R-:W-:Y:S01]  /*00e0*/  IMAD.MOV.U32 R0, RZ, RZ, 0x1 ;  /* 0x00000001ff007424 */ /* 0x000fe200078e00ff */
[----:B------:R-:W0:Y:S01]  /*00f0*/  LDC.64 R2, c[0x4][R2] ;  /* 0x0100000002027b82 */ /* 0x000e220000000a00 */
[----:B------:R-:W1:Y:S01]  /*0100*/  LDCU.64 UR4, c[0x4][0x10] ;  /* 0x01000200ff0477ac */ /* 0x000e620008000a00 */
[----:B------:R-:W-:Y:S01]  /*0110*/  IMAD.MOV.U32 R6, RZ, RZ, R16 ;  /* 0x000000ffff067224 */ /* 0x000fe200078e0010 */
[----:B------:R-:W-:Y:S01]  /*0120*/  MOV R7, R17 ;  /* 0x0000001100077202 */ /* 0x000fe20000000f00 */
[----:B------:R2:W-:Y:S01]  /*0130*/  STL [R1], R0 ;  /* 0x0000000001007387 */ /* 0x0005e20000100800 */
[----:B-1----:R-:W-:Y:S01]  /*0140*/  IMAD.U32 R4, RZ, RZ, UR4 ;  /* 0x00000004ff047e24 */ /* 0x002fe2000f8e00ff */
[----:B--2---:R-:W-:-:S07]  /*0150*/  MOV R5, UR5 ;  /* 0x0000000500057c02 */ /* 0x004fce0008000f00 */
[----:B------:R-:W-:-:S07]  /*0160*/  LEPC R20, `(.L_x_1) ;  /* 0x000000001014794e */ /* 0x000fce0000000000 */
[----:B0-----:R-:W-:Y:S05]  /*0170*/  CALL.ABS.NOINC R2 ;  /* 0x0000000002007343 */ /* 0x001fea0003c00000 */
.L_x_1:
[----:B------:R-:W-:Y:S05]  /*0180*/  EXIT ;  /* 0x000000000000794d */ /* 0x000fea0003800000 */
.L_x_2:
[----:B------:R-:W-:-:S00]  /*0190*/  BRA `(.L_x_2) ;  /* 0xfffffffc00fc7947 */ /* 0x000fc0000383ffff */
[----:B------:R-:W-:-:S00]  /*01a0*/  NOP ;  /* 0x0000000000007918 */ /* 0x000fc00000000000 */
        /* <DEDUP_REMOVED lines=13> */
.L_x_3:


//--------------------- .nv.global.init           --------------------------
	.section	.nv.global.init,"aw",@progbits
.nv.global.init:
	.type		$str,@object
	.size		$str,($str$1 - $str)
$str:
        /*0000*/ 	.byte	0x57, 0x61, 0x69, 0x74, 0x69, 0x6e, 0x67, 0x2e, 0x2e, 0x2e, 0x0a, 0x00
	.type		$str$1,@object
	.size		$str$1,(.L_1 - $str$1)
$str$1:
        /*000c*/ 	.byte	0x52, 0x75, 0x6e, 0x20, 0x76, 0x61, 0x6c, 0x75, 0x65, 0x20, 0x25, 0x64, 0x0a, 0x00
.L_1:


//--------------------- .nv.shared.reserved.0     --------------------------
	.section	.nv.shared.reserved.0,"aw",@nobits
	.weak		__nv_reservedSMEM_offset_0_alias
	.size		__nv_reservedSMEM_offset_0_alias, 0, 64
	.other		__nv_reservedSMEM_offset_0_alias,@"STO_CUDA_RESERVED_SHARED STV_DEFAULT"
__nv_reservedSMEM_offset_0_alias:
	.zero		0
	.zero		64


//--------------------- .nv.constant0._Z11longRunningPi --------------------------
	.section	.nv.constant0._Z11longRunningPi,"a",@progbits
	.sectionflags	@""
	.align	4
.nv.constant0._Z11longRunningPi:
	.zero		904


//--------------------- SYMBOLS --------------------------

	.type		.nv.reservedSmem.offset0,@object
	.size		.nv.reservedSmem.offset0,0x4
	.type		vprintf,@function
